//
// Generated by NVIDIA NVVM Compiler
//
// Compiler Build ID: CL-36424714
// Cuda compilation tools, release 13.0, V13.0.88
// Based on NVVM 20.0.0
//

.version 9.0
.target sm_100
.address_size 64

	// .globl	_Z6arrAddPfS_S_

.visible .entry _Z6arrAddPfS_S_(
	.param .u64 .ptr .align 1 _Z6arrAddPfS_S__param_0,
	.param .u64 .ptr .align 1 _Z6arrAddPfS_S__param_1,
	.param .u64 .ptr .align 1 _Z6arrAddPfS_S__param_2
)
{
	.reg .b32 	%r<2>;
	.reg .b32 	%f<4>;
	.reg .b64 	%rd<11>;

	ld.param.u64 	%rd1, [_Z6arrAddPfS_S__param_0];
	ld.param.u64 	%rd2, [_Z6arrAddPfS_S__param_1];
	ld.param.u64 	%rd3, [_Z6arrAddPfS_S__param_2];
	cvta.to.global.u64 	%rd4, %rd3;
	cvta.to.global.u64 	%rd5, %rd2;
	cvta.to.global.u64 	%rd6, %rd1;
	mov.u32 	%r1, %tid.x;
	mul.wide.u32 	%rd7, %r1, 4;
	add.s64 	%rd8, %rd6, %rd7;
	ld.global.f32 	%f1, [%rd8];
	add.s64 	%rd9, %rd5, %rd7;
	ld.global.f32 	%f2, [%rd9];
	add.f32 	%f3, %f1, %f2;
	add.s64 	%rd10, %rd4, %rd7;
	st.global.f32 	[%rd10], %f3;
	ret;

}


// ===== COMPILED SASS (sm_100) =====

	.target	sm_100

	.elftype	@"ET_EXEC"


//--------------------- .note.nv.tkinfo           --------------------------
	.section	.note.nv.tkinfo,"",@"SHT_NOTE"
	.sectionflags	@"SHF_NOTE_NV_TKINFO"
	.tkinfo
        /*0018*/ 	.word	0x00000002
        /*0030*/ 	.string	""
        /*0030*/ 	.string	"ptxas"
        /*0030*/ 	.string	"Cuda compilation tools, release 13.0, V13.0.88"
        /*0030*/ 	.string	"Build cuda_13.0.r13.0/compiler.36424714_0"
        /*0030*/ 	.string	"-arch sm_100 -m 64 "



//--------------------- .note.nv.cuinfo           --------------------------
	.section	.note.nv.cuinfo,"",@"SHT_NOTE"
	.sectionflags	@"SHF_NOTE_NV_CUINFO"
        /*0018*/ 	.short	0x0002
        /*001a*/ 	.short	0x0064
        /*001c*/ 	.short	0x0082
	.zero		2


//--------------------- .nv.info                  --------------------------
	.section	.nv.info,"",@"SHT_CUDA_INFO"
	.align	4


	//----- nvinfo : EIATTR_REGCOUNT
	.align		4
        /*0000*/ 	.byte	0x04, 0x2f
        /*0002*/ 	.short	(.L_1 - .L_0)
	.align		4
.L_0:
        /*0004*/ 	.word	index@(_Z6arrAddPfS_S_)
        /*0008*/ 	.word	0x0000000c


	//----- nvinfo : EIATTR_FRAME_SIZE
	.align		4
.L_1:
        /*000c*/ 	.byte	0x04, 0x11
        /*000e*/ 	.short	(.L_3 - .L_2)
	.align		4
.L_2:
        /*0010*/ 	.word	index@(_Z6arrAddPfS_S_)
        /*0014*/ 	.word	0x00000000


	//----- nvinfo : EIATTR_MIN_STACK_SIZE
	.align		4
.L_3:
        /*0018*/ 	.byte	0x04, 0x12
        /*001a*/ 	.short	(.L_5 - .L_4)
	.align		4
.L_4:
        /*001c*/ 	.word	index@(_Z6arrAddPfS_S_)
        /*0020*/ 	.word	0x00000000
.L_5:


//--------------------- .nv.compat                --------------------------
	.section	.nv.compat,"",@"SHT_CUDA_COMPAT_INFO"
	.align	4
        /*0000*/ 	.byte	0x02, 0x09, 0x00, 0x00, 0x02, 0x02, 0x01, 0x00, 0x02, 0x05, 0x05, 0x00, 0x03, 0x07, 0x01, 0x01
        /*0010*/ 	.byte	0x02, 0x03, 0x00, 0x00, 0x02, 0x06, 0x01, 0x00, 0x04, 0x0b, 0x08, 0x00, 0x09, 0x00, 0x00, 0x00
        /*0020*/ 	.byte	0x00, 0x00, 0x00, 0x00


//--------------------- .nv.info._Z6arrAddPfS_S_  --------------------------
	.section	.nv.info._Z6arrAddPfS_S_,"",@"SHT_CUDA_INFO"
	.sectionflags	@""
	.align	4


	//----- nvinfo : EIATTR_CUDA_API_VERSION
	.align		4
        /*0000*/ 	.byte	0x04, 0x37
        /*0002*/ 	.short	(.L_7 - .L_6)
.L_6:
        /*0004*/ 	.word	0x00000082


	//----- nvinfo : EIATTR_KPARAM_INFO
	.align		4
.L_7:
        /*0008*/ 	.byte	0x04, 0x17
        /*000a*/ 	.short	(.L_9 - .L_8)
.L_8:
        /*000c*/ 	.word	0x00000000
        /*0010*/ 	.short	0x0002
        /*0012*/ 	.short	0x0010
        /*0014*/ 	.byte	0x00, 0xf5, 0x21, 0x00


	//----- nvinfo : EIATTR_KPARAM_INFO
	.align		4
.L_9:
        /*0018*/ 	.byte	0x04, 0x17
        /*001a*/ 	.short	(.L_11 - .L_10)
.L_10:
        /*001c*/ 	.word	0x00000000
        /*0020*/ 	.short	0x0001
        /*0022*/ 	.short	0x0008
        /*0024*/ 	.byte	0x00, 0xf5, 0x21, 0x00


	//----- nvinfo : EIATTR_KPARAM_INFO
	.align		4
.L_11:
        /*0028*/ 	.byte	0x04, 0x17
        /*002a*/ 	.short	(.L_13 - .L_12)
.L_12:
        /*002c*/ 	.word	0x00000000
        /*0030*/ 	.short	0x0000
        /*0032*/ 	.short	0x0000
        /*0034*/ 	.byte	0x00, 0xf5, 0x21, 0x00


	//----- nvinfo : EIATTR_SPARSE_MMA_MASK
	.align		4
.L_13:
        /*0038*/ 	.byte	0x03, 0x50
        /*003a*/ 	.short	0x0000


	//----- nvinfo : EIATTR_MAXREG_COUNT
	.align		4
        /*003c*/ 	.byte	0x03, 0x1b
        /*003e*/ 	.short	0x00ff


	//----- nvinfo : EIATTR_MERCURY_ISA_VERSION
	.align		4
        /*0040*/ 	.byte	0x03, 0x5f
        /*0042*/ 	.short	0x0101


	//----- nvinfo : EIATTR_VRC_CTA_INIT_COUNT
	.align		4
        /*0044*/ 	.byte	0x02, 0x4a
	.zero		1
	.zero		1


	//----- nvinfo : EIATTR_EXIT_INSTR_OFFSETS
	.align		4
        /*0048*/ 	.byte	0x04, 0x1c
        /*004a*/ 	.short	(.L_15 - .L_14)


	//   ....[0]....
.L_14:
        /*004c*/ 	.word	0x000000d0


	//----- nvinfo : EIATTR_CBANK_PARAM_SIZE
	.align		4
.L_15:
        /*0050*/ 	.byte	0x03, 0x19
        /*0052*/ 	.short	0x0018


	//----- nvinfo : EIATTR_PARAM_CBANK
	.align		4
        /*0054*/ 	.byte	0x04, 0x0a
        /*0056*/ 	.short	(.L_17 - .L_16)
	.align		4
.L_16:
        /*0058*/ 	.word	index@(.nv.constant0._Z6arrAddPfS_S_)
        /*005c*/ 	.short	0x0380
        /*005e*/ 	.short	0x0018


	//----- nvinfo : EIATTR_SW_WAR
	.align		4
.L_17:
        /*0060*/ 	.byte	0x04, 0x36
        /*0062*/ 	.short	(.L_19 - .L_18)
.L_18:
        /*0064*/ 	.word	0x00000008
.L_19:


//--------------------- .nv.callgraph             --------------------------
	.section	.nv.callgraph,"",@"SHT_CUDA_CALLGRAPH"
	.align	4
	.sectionentsize	8
	.align		4
        /*0000*/ 	.word	0x00000000
	.align		4
        /*0004*/ 	.word	0xffffffff
	.align		4
        /*0008*/ 	.word	0x00000000
	.align		4
        /*000c*/ 	.word	0xfffffffe
	.align		4
        /*0010*/ 	.word	0x00000000
	.align		4
        /*0014*/ 	.word	0xfffffffd
	.align		4
        /*0018*/ 	.word	0x00000000
	.align		4
        /*001c*/ 	.word	0xfffffffc


//--------------------- .text._Z6arrAddPfS_S_     --------------------------
	.section	.text._Z6arrAddPfS_S_,"ax",@progbits
	.align	128
        .global         _Z6arrAddPfS_S_
        .type           _Z6arrAddPfS_S_,@function
        .size           _Z6arrAddPfS_S_,(.L_x_1 - _Z6arrAddPfS_S_)
        .other          _Z6arrAddPfS_S_,@"STO_CUDA_ENTRY STV_DEFAULT"
_Z6arrAddPfS_S_:
.text._Z6arrAddPfS_S_:
[----:B------:R-:W-:Y:S01]  /*0000*/  LDC R1, c[0x0][0x37c] ;  /* 0x0000df00ff017b82 */ /* 0x000fe20000000800 */
[----:B------:R-:W0:Y:S07]  /*0010*/  S2R R9, SR_TID.X ;  /* 0x0000000000097919 */ /* 0x000e2e0000002100 */
[----:B------:R-:W0:Y:S01]  /*0020*/  LDC.64 R2, c[0x0][0x380] ;  /* 0x0000e000ff027b82 */ /* 0x000e220000000a00 */
[----:B------:R-:W1:Y:S07]  /*0030*/  LDCU.64 UR4, c[0x0][0x358] ;  /* 0x00006b00ff0477ac */ /* 0x000e6e0008000a00 */
[----:B------:R-:W2:Y:S08]  /*0040*/  LDC.64 R4, c[0x0][0x388] ;  /* 0x0000e200ff047b82 */ /* 0x000eb00000000a00 */
[----:B------:R-:W3:Y:S01]  /*0050*/  LDC.64 R6, c[0x0][0x390] ;  /* 0x0000e400ff067b82 */ /* 0x000ee20000000a00 */
[----:B0-----:R-:W-:-:S04]  /*0060*/  IMAD.WIDE.U32 R2, R9, 0x4, R2 ;  /* 0x0000000409027825 */ /* 0x001fc800078e0002 */
[C---:B--2---:R-:W-:Y:S02]  /*0070*/  IMAD.WIDE.U32 R4, R9.reuse, 0x4, R4 ;  /* 0x0000000409047825 */ /* 0x044fe400078e0004 */
[----:B-1----:R-:W2:Y:S04]  /*0080*/  LDG.E R2, desc[UR4][R2.64] ;  /* 0x0000000402027981 */ /* 0x002ea8000c1e1900 */
[----:B------:R-:W2:Y:S01]  /*0090*/  LDG.E R5, desc[UR4][R4.64] ;  /* 0x0000000404057981 */ /* 0x000ea2000c1e1900 */
[----:B---3--:R-:W-:-:S04]  /*00a0*/  IMAD.WIDE.U32 R6, R9, 0x4, R6 ;  /* 0x0000000409067825 */ /* 0x008fc800078e0006 */
[----:B--2---:R-:W-:-:S05]  /*00b0*/  FADD R9, R2, R5 ;  /* 0x0000000502097221 */ /* 0x004fca0000000000 */
[----:B------:R-:W-:Y:S01]  /*00c0*/  STG.E desc[UR4][R6.64], R9 ;  /* 0x0000000906007986 */ /* 0x000fe2000c101904 */
[----:B------:R-:W-:Y:S05]  /*00d0*/  EXIT ;  /* 0x000000000000794d */ /* 0x000fea0003800000 */
.L_x_0:
[----:B------:R-:W-:-:S00]  /*00e0*/  BRA `(.L_x_0) ;  /* 0xfffffffc00fc7947 */ /* 0x000fc0000383ffff */
[----:B------:R-:W-:-:S00]  /*00f0*/  NOP ;  /* 0x0000000000007918 */ /* 0x000fc00000000000 */
        /* <DEDUP_REMOVED lines=8> */
.L_x_1:


//--------------------- .nv.shared.reserved.0     --------------------------
	.section	.nv.shared.reserved.0,"aw",@nobits
	.weak		__nv_reservedSMEM_offset_0_alias
	.size		__nv_reservedSMEM_offset_0_alias, 0, 64
	.other		__nv_reservedSMEM_offset_0_alias,@"STO_CUDA_RESERVED_SHARED STV_DEFAULT"
__nv_reservedSMEM_offset_0_alias:
	.zero		0
	.zero		64


//--------------------- .nv.constant0._Z6arrAddPfS_S_ --------------------------
	.section	.nv.constant0._Z6arrAddPfS_S_,"a",@progbits
	.sectionflags	@""
	.align	4
.nv.constant0._Z6arrAddPfS_S_:
	.zero		920


//--------------------- SYMBOLS --------------------------

	.type		.nv.reservedSmem.offset0,@object
	.size		.nv.reservedSmem.offset0,0x4
